//
// Generated by NVIDIA NVVM Compiler
//
// Compiler Build ID: CL-36424714
// Cuda compilation tools, release 13.0, V13.0.88
// Based on NVVM 20.0.0
//

.version 9.0
.target sm_100
.address_size 64

	// .globl	_Z9transposePiS_i

.visible .entry _Z9transposePiS_i(
	.param .u64 .ptr .align 1 _Z9transposePiS_i_param_0,
	.param .u64 .ptr .align 1 _Z9transposePiS_i_param_1,
	.param .u32 _Z9transposePiS_i_param_2
)
{
	.reg .b32 	%r<7>;
	.reg .b64 	%rd<9>;

	ld.param.u64 	%rd1, [_Z9transposePiS_i_param_0];
	ld.param.u64 	%rd2, [_Z9transposePiS_i_param_1];
	ld.param.u32 	%r1, [_Z9transposePiS_i_param_2];
	cvta.to.global.u64 	%rd3, %rd2;
	cvta.to.global.u64 	%rd4, %rd1;
	mov.u32 	%r2, %tid.y;
	mov.u32 	%r3, %tid.x;
	mad.lo.s32 	%r4, %r1, %r2, %r3;
	mul.wide.s32 	%rd5, %r4, 4;
	add.s64 	%rd6, %rd4, %rd5;
	ld.global.u32 	%r5, [%rd6];
	mad.lo.s32 	%r6, %r1, %r3, %r2;
	mul.wide.s32 	%rd7, %r6, 4;
	add.s64 	%rd8, %rd3, %rd7;
	st.global.u32 	[%rd8], %r5;
	ret;

}


// ===== COMPILED SASS (sm_100) =====

	.target	sm_100

	.elftype	@"ET_EXEC"


//--------------------- .note.nv.tkinfo           --------------------------
	.section	.note.nv.tkinfo,"",@"SHT_NOTE"
	.sectionflags	@"SHF_NOTE_NV_TKINFO"
	.tkinfo
        /*0018*/ 	.word	0x00000002
        /*0030*/ 	.string	""
        /*0030*/ 	.string	"ptxas"
        /*0030*/ 	.string	"Cuda compilation tools, release 13.0, V13.0.88"
        /*0030*/ 	.string	"Build cuda_13.0.r13.0/compiler.36424714_0"
        /*0030*/ 	.string	"-arch sm_100 -m 64 "



//--------------------- .note.nv.cuinfo           --------------------------
	.section	.note.nv.cuinfo,"",@"SHT_NOTE"
	.sectionflags	@"SHF_NOTE_NV_CUINFO"
        /*0018*/ 	.short	0x0002
        /*001a*/ 	.short	0x0064
        /*001c*/ 	.short	0x0082
	.zero		2


//--------------------- .nv.info                  --------------------------
	.section	.nv.info,"",@"SHT_CUDA_INFO"
	.align	4


	//----- nvinfo : EIATTR_REGCOUNT
	.align		4
        /*0000*/ 	.byte	0x04, 0x2f
        /*0002*/ 	.short	(.L_1 - .L_0)
	.align		4
.L_0:
        /*0004*/ 	.word	index@(_Z9transposePiS_i)
        /*0008*/ 	.word	0x0000000a


	//----- nvinfo : EIATTR_FRAME_SIZE
	.align		4
.L_1:
        /*000c*/ 	.byte	0x04, 0x11
        /*000e*/ 	.short	(.L_3 - .L_2)
	.align		4
.L_2:
        /*0010*/ 	.word	index@(_Z9transposePiS_i)
        /*0014*/ 	.word	0x00000000


	//----- nvinfo : EIATTR_MIN_STACK_SIZE
	.align		4
.L_3:
        /*0018*/ 	.byte	0x04, 0x12
        /*001a*/ 	.short	(.L_5 - .L_4)
	.align		4
.L_4:
        /*001c*/ 	.word	index@(_Z9transposePiS_i)
        /*0020*/ 	.word	0x00000000
.L_5:


//--------------------- .nv.compat                --------------------------
	.section	.nv.compat,"",@"SHT_CUDA_COMPAT_INFO"
	.align	4
        /*0000*/ 	.byte	0x02, 0x09, 0x00, 0x00, 0x02, 0x02, 0x01, 0x00, 0x02, 0x05, 0x05, 0x00, 0x03, 0x07, 0x01, 0x01
        /*0010*/ 	.byte	0x02, 0x03, 0x00, 0x00, 0x02, 0x06, 0x01, 0x00, 0x04, 0x0b, 0x08, 0x00, 0x09, 0x00, 0x00, 0x00
        /*0020*/ 	.byte	0x00, 0x00, 0x00, 0x00


//--------------------- .nv.info._Z9transposePiS_i --------------------------
	.section	.nv.info._Z9transposePiS_i,"",@"SHT_CUDA_INFO"
	.sectionflags	@""
	.align	4


	//----- nvinfo : EIATTR_CUDA_API_VERSION
	.align		4
        /*0000*/ 	.byte	0x04, 0x37
        /*0002*/ 	.short	(.L_7 - .L_6)
.L_6:
        /*0004*/ 	.word	0x00000082


	//----- nvinfo : EIATTR_KPARAM_INFO
	.align		4
.L_7:
        /*0008*/ 	.byte	0x04, 0x17
        /*000a*/ 	.short	(.L_9 - .L_8)
.L_8:
        /*000c*/ 	.word	0x00000000
        /*0010*/ 	.short	0x0002
        /*0012*/ 	.short	0x0010
        /*0014*/ 	.byte	0x00, 0xf0, 0x11, 0x00


	//----- nvinfo : EIATTR_KPARAM_INFO
	.align		4
.L_9:
        /*0018*/ 	.byte	0x04, 0x17
        /*001a*/ 	.short	(.L_11 - .L_10)
.L_10:
        /*001c*/ 	.word	0x00000000
        /*0020*/ 	.short	0x0001
        /*0022*/ 	.short	0x0008
        /*0024*/ 	.byte	0x00, 0xf5, 0x21, 0x00


	//----- nvinfo : EIATTR_KPARAM_INFO
	.align		4
.L_11:
        /*0028*/ 	.byte	0x04, 0x17
        /*002a*/ 	.short	(.L_13 - .L_12)
.L_12:
        /*002c*/ 	.word	0x00000000
        /*0030*/ 	.short	0x0000
        /*0032*/ 	.short	0x0000
        /*0034*/ 	.byte	0x00, 0xf5, 0x21, 0x00


	//----- nvinfo : EIATTR_SPARSE_MMA_MASK
	.align		4
.L_13:
        /*0038*/ 	.byte	0x03, 0x50
        /*003a*/ 	.short	0x0000


	//----- nvinfo : EIATTR_MAXREG_COUNT
	.align		4
        /*003c*/ 	.byte	0x03, 0x1b
        /*003e*/ 	.short	0x00ff


	//----- nvinfo : EIATTR_MERCURY_ISA_VERSION
	.align		4
        /*0040*/ 	.byte	0x03, 0x5f
        /*0042*/ 	.short	0x0101


	//----- nvinfo : EIATTR_VRC_CTA_INIT_COUNT
	.align		4
        /*0044*/ 	.byte	0x02, 0x4a
	.zero		1
	.zero		1


	//----- nvinfo : EIATTR_EXIT_INSTR_OFFSETS
	.align		4
        /*0048*/ 	.byte	0x04, 0x1c
        /*004a*/ 	.short	(.L_15 - .L_14)


	//   ....[0]....
.L_14:
        /*004c*/ 	.word	0x000000d0


	//----- nvinfo : EIATTR_CBANK_PARAM_SIZE
	.align		4
.L_15:
        /*0050*/ 	.byte	0x03, 0x19
        /*0052*/ 	.short	0x0014


	//----- nvinfo : EIATTR_PARAM_CBANK
	.align		4
        /*0054*/ 	.byte	0x04, 0x0a
        /*0056*/ 	.short	(.L_17 - .L_16)
	.align		4
.L_16:
        /*0058*/ 	.word	index@(.nv.constant0._Z9transposePiS_i)
        /*005c*/ 	.short	0x0380
        /*005e*/ 	.short	0x0014


	//----- nvinfo : EIATTR_SW_WAR
	.align		4
.L_17:
        /*0060*/ 	.byte	0x04, 0x36
        /*0062*/ 	.short	(.L_19 - .L_18)
.L_18:
        /*0064*/ 	.word	0x00000008
.L_19:


//--------------------- .nv.callgraph             --------------------------
	.section	.nv.callgraph,"",@"SHT_CUDA_CALLGRAPH"
	.align	4
	.sectionentsize	8
	.align		4
        /*0000*/ 	.word	0x00000000
	.align		4
        /*0004*/ 	.word	0xffffffff
	.align		4
        /*0008*/ 	.word	0x00000000
	.align		4
        /*000c*/ 	.word	0xfffffffe
	.align		4
        /*0010*/ 	.word	0x00000000
	.align		4
        /*0014*/ 	.word	0xfffffffd
	.align		4
        /*0018*/ 	.word	0x00000000
	.align		4
        /*001c*/ 	.word	0xfffffffc


//--------------------- .text._Z9transposePiS_i   --------------------------
	.section	.text._Z9transposePiS_i,"ax",@progbits
	.align	128
        .global         _Z9transposePiS_i
        .type           _Z9transposePiS_i,@function
        .size           _Z9transposePiS_i,(.L_x_1 - _Z9transposePiS_i)
        .other          _Z9transposePiS_i,@"STO_CUDA_ENTRY STV_DEFAULT"
_Z9transposePiS_i:
.text._Z9transposePiS_i:
[----:B------:R-:W-:Y:S01]  /*0000*/  LDC R1, c[0x0][0x37c] ;  /* 0x0000df00ff017b82 */ /* 0x000fe20000000800 */
[----:B------:R-:W0:Y:S07]  /*0010*/  S2R R7, SR_TID.Y ;  /* 0x0000000000077919 */ /* 0x000e2e0000002200 */
[----:B------:R-:W1:Y:S01]  /*0020*/  LDC.64 R2, c[0x0][0x380] ;  /* 0x0000e000ff027b82 */ /* 0x000e620000000a00 */
[----:B------:R-:W0:Y:S01]  /*0030*/  LDCU UR6, c[0x0][0x390] ;  /* 0x00007200ff0677ac */ /* 0x000e220008000800 */
[----:B------:R-:W0:Y:S01]  /*0040*/  S2R R0, SR_TID.X ;  /* 0x0000000000007919 */ /* 0x000e220000002100 */
[----:B------:R-:W2:Y:S01]  /*0050*/  LDCU.64 UR4, c[0x0][0x358] ;  /* 0x00006b00ff0477ac */ /* 0x000ea20008000a00 */
[----:B0-----:R-:W-:-:S04]  /*0060*/  IMAD R5, R7, UR6, R0 ;  /* 0x0000000607057c24 */ /* 0x001fc8000f8e0200 */
[----:B-1----:R-:W-:Y:S02]  /*0070*/  IMAD.WIDE R2, R5, 0x4, R2 ;  /* 0x0000000405027825 */ /* 0x002fe400078e0202 */
[----:B------:R-:W0:Y:S04]  /*0080*/  LDC.64 R4, c[0x0][0x388] ;  /* 0x0000e200ff047b82 */ /* 0x000e280000000a00 */
[----:B--2---:R-:W2:Y:S01]  /*0090*/  LDG.E R3, desc[UR4][R2.64] ;  /* 0x0000000402037981 */ /* 0x004ea2000c1e1900 */
[----:B------:R-:W-:-:S04]  /*00a0*/  IMAD R7, R0, UR6, R7 ;  /* 0x0000000600077c24 */ /* 0x000fc8000f8e0207 */
[----:B0-----:R-:W-:-:S05]  /*00b0*/  IMAD.WIDE R4, R7, 0x4, R4 ;  /* 0x0000000407047825 */ /* 0x001fca00078e0204 */
[----:B--2---:R-:W-:Y:S01]  /*00c0*/  STG.E desc[UR4][R4.64], R3 ;  /* 0x0000000304007986 */ /* 0x004fe2000c101904 */
[----:B------:R-:W-:Y:S05]  /*00d0*/  EXIT ;  /* 0x000000000000794d */ /* 0x000fea0003800000 */
.L_x_0:
[----:B------:R-:W-:-:S00]  /*00e0*/  BRA `(.L_x_0) ;  /* 0xfffffffc00fc7947 */ /* 0x000fc0000383ffff */
[----:B------:R-:W-:-:S00]  /*00f0*/  NOP ;  /* 0x0000000000007918 */ /* 0x000fc00000000000 */
        /* <DEDUP_REMOVED lines=8> */
.L_x_1:


//--------------------- .nv.shared.reserved.0     --------------------------
	.section	.nv.shared.reserved.0,"aw",@nobits
	.weak		__nv_reservedSMEM_offset_0_alias
	.size		__nv_reservedSMEM_offset_0_alias, 0, 64
	.other		__nv_reservedSMEM_offset_0_alias,@"STO_CUDA_RESERVED_SHARED STV_DEFAULT"
__nv_reservedSMEM_offset_0_alias:
	.zero		0
	.zero		64


//--------------------- .nv.constant0._Z9transposePiS_i --------------------------
	.section	.nv.constant0._Z9transposePiS_i,"a",@progbits
	.sectionflags	@""
	.align	4
.nv.constant0._Z9transposePiS_i:
	.zero		916


//--------------------- SYMBOLS --------------------------

	.type		.nv.reservedSmem.offset0,@object
	.size		.nv.reservedSmem.offset0,0x4
